//
// Generated by NVIDIA NVVM Compiler
//
// Compiler Build ID: CL-36424714
// Cuda compilation tools, release 13.0, V13.0.88
// Based on NVVM 20.0.0
//

.version 9.0
.target sm_100
.address_size 64

	// .globl	_Z18collatz_iterationsPKlPll

.visible .entry _Z18collatz_iterationsPKlPll(
	.param .u64 .ptr .align 1 _Z18collatz_iterationsPKlPll_param_0,
	.param .u64 .ptr .align 1 _Z18collatz_iterationsPKlPll_param_1,
	.param .u64 _Z18collatz_iterationsPKlPll_param_2
)
{
	.reg .pred 	%p<5>;
	.reg .b32 	%r<5>;
	.reg .b64 	%rd<26>;

	ld.param.u64 	%rd10, [_Z18collatz_iterationsPKlPll_param_0];
	ld.param.u64 	%rd11, [_Z18collatz_iterationsPKlPll_param_1];
	ld.param.u64 	%rd12, [_Z18collatz_iterationsPKlPll_param_2];
	mov.u32 	%r1, %ctaid.x;
	mov.u32 	%r2, %ntid.x;
	mov.u32 	%r3, %tid.x;
	mad.lo.s32 	%r4, %r1, %r2, %r3;
	cvt.u64.u32 	%rd1, %r4;
	setp.le.s64 	%p1, %rd12, %rd1;
	@%p1 bra 	$L__BB0_8;
	cvta.to.global.u64 	%rd14, %rd10;
	shl.b64 	%rd15, %rd1, 3;
	add.s64 	%rd16, %rd14, %rd15;
	ld.global.u64 	%rd23, [%rd16];
	setp.eq.s64 	%p2, %rd23, 1;
	mov.b64 	%rd25, 0;
	@%p2 bra 	$L__BB0_7;
	mov.b64 	%rd25, 0;
$L__BB0_3:
	and.b64  	%rd18, %rd23, 1;
	setp.eq.b64 	%p3, %rd18, 1;
	@%p3 bra 	$L__BB0_5;
	shr.s64 	%rd23, %rd23, 1;
	bra.uni 	$L__BB0_6;
$L__BB0_5:
	mad.lo.s64 	%rd23, %rd23, 3, 1;
$L__BB0_6:
	add.s64 	%rd25, %rd25, 1;
	setp.ne.s64 	%p4, %rd23, 1;
	@%p4 bra 	$L__BB0_3;
$L__BB0_7:
	cvta.to.global.u64 	%rd19, %rd11;
	add.s64 	%rd21, %rd19, %rd15;
	st.global.u64 	[%rd21], %rd25;
$L__BB0_8:
	ret;

}


// ===== COMPILED SASS (sm_100) =====

	.target	sm_100

	.elftype	@"ET_EXEC"


//--------------------- .note.nv.tkinfo           --------------------------
	.section	.note.nv.tkinfo,"",@"SHT_NOTE"
	.sectionflags	@"SHF_NOTE_NV_TKINFO"
	.tkinfo
        /*0018*/ 	.word	0x00000002
        /*0030*/ 	.string	""
        /*0030*/ 	.string	"ptxas"
        /*0030*/ 	.string	"Cuda compilation tools, release 13.0, V13.0.88"
        /*0030*/ 	.string	"Build cuda_13.0.r13.0/compiler.36424714_0"
        /*0030*/ 	.string	"-arch sm_100 -m 64 "



//--------------------- .note.nv.cuinfo           --------------------------
	.section	.note.nv.cuinfo,"",@"SHT_NOTE"
	.sectionflags	@"SHF_NOTE_NV_CUINFO"
        /*0018*/ 	.short	0x0002
        /*001a*/ 	.short	0x0064
        /*001c*/ 	.short	0x0082
	.zero		2


//--------------------- .nv.info                  --------------------------
	.section	.nv.info,"",@"SHT_CUDA_INFO"
	.align	4


	//----- nvinfo : EIATTR_REGCOUNT
	.align		4
        /*0000*/ 	.byte	0x04, 0x2f
        /*0002*/ 	.short	(.L_1 - .L_0)
	.align		4
.L_0:
        /*0004*/ 	.word	index@(_Z18collatz_iterationsPKlPll)
        /*0008*/ 	.word	0x0000000c


	//----- nvinfo : EIATTR_FRAME_SIZE
	.align		4
.L_1:
        /*000c*/ 	.byte	0x04, 0x11
        /*000e*/ 	.short	(.L_3 - .L_2)
	.align		4
.L_2:
        /*0010*/ 	.word	index@(_Z18collatz_iterationsPKlPll)
        /*0014*/ 	.word	0x00000000


	//----- nvinfo : EIATTR_MIN_STACK_SIZE
	.align		4
.L_3:
        /*0018*/ 	.byte	0x04, 0x12
        /*001a*/ 	.short	(.L_5 - .L_4)
	.align		4
.L_4:
        /*001c*/ 	.word	index@(_Z18collatz_iterationsPKlPll)
        /*0020*/ 	.word	0x00000000
.L_5:


//--------------------- .nv.compat                --------------------------
	.section	.nv.compat,"",@"SHT_CUDA_COMPAT_INFO"
	.align	4
        /*0000*/ 	.byte	0x02, 0x09, 0x00, 0x00, 0x02, 0x02, 0x01, 0x00, 0x02, 0x05, 0x05, 0x00, 0x03, 0x07, 0x01, 0x01
        /*0010*/ 	.byte	0x02, 0x03, 0x00, 0x00, 0x02, 0x06, 0x01, 0x00, 0x04, 0x0b, 0x08, 0x00, 0x09, 0x00, 0x00, 0x00
        /*0020*/ 	.byte	0x00, 0x00, 0x00, 0x00


//--------------------- .nv.info._Z18collatz_iterationsPKlPll --------------------------
	.section	.nv.info._Z18collatz_iterationsPKlPll,"",@"SHT_CUDA_INFO"
	.sectionflags	@""
	.align	4


	//----- nvinfo : EIATTR_CUDA_API_VERSION
	.align		4
        /*0000*/ 	.byte	0x04, 0x37
        /*0002*/ 	.short	(.L_7 - .L_6)
.L_6:
        /*0004*/ 	.word	0x00000082


	//----- nvinfo : EIATTR_KPARAM_INFO
	.align		4
.L_7:
        /*0008*/ 	.byte	0x04, 0x17
        /*000a*/ 	.short	(.L_9 - .L_8)
.L_8:
        /*000c*/ 	.word	0x00000000
        /*0010*/ 	.short	0x0002
        /*0012*/ 	.short	0x0010
        /*0014*/ 	.byte	0x00, 0xf0, 0x21, 0x00


	//----- nvinfo : EIATTR_KPARAM_INFO
	.align		4
.L_9:
        /*0018*/ 	.byte	0x04, 0x17
        /*001a*/ 	.short	(.L_11 - .L_10)
.L_10:
        /*001c*/ 	.word	0x00000000
        /*0020*/ 	.short	0x0001
        /*0022*/ 	.short	0x0008
        /*0024*/ 	.byte	0x00, 0xf5, 0x21, 0x00


	//----- nvinfo : EIATTR_KPARAM_INFO
	.align		4
.L_11:
        /*0028*/ 	.byte	0x04, 0x17
        /*002a*/ 	.short	(.L_13 - .L_12)
.L_12:
        /*002c*/ 	.word	0x00000000
        /*0030*/ 	.short	0x0000
        /*0032*/ 	.short	0x0000
        /*0034*/ 	.byte	0x00, 0xf5, 0x21, 0x00


	//----- nvinfo : EIATTR_SPARSE_MMA_MASK
	.align		4
.L_13:
        /*0038*/ 	.byte	0x03, 0x50
        /*003a*/ 	.short	0x0000


	//----- nvinfo : EIATTR_MAXREG_COUNT
	.align		4
        /*003c*/ 	.byte	0x03, 0x1b
        /*003e*/ 	.short	0x00ff


	//----- nvinfo : EIATTR_MERCURY_ISA_VERSION
	.align		4
        /*0040*/ 	.byte	0x03, 0x5f
        /*0042*/ 	.short	0x0101


	//----- nvinfo : EIATTR_VRC_CTA_INIT_COUNT
	.align		4
        /*0044*/ 	.byte	0x02, 0x4a
	.zero		1
	.zero		1


	//----- nvinfo : EIATTR_EXIT_INSTR_OFFSETS
	.align		4
        /*0048*/ 	.byte	0x04, 0x1c
        /*004a*/ 	.short	(.L_15 - .L_14)


	//   ....[0]....
.L_14:
        /*004c*/ 	.word	0x00000080


	//   ....[1]....
        /*0050*/ 	.word	0x000002f0


	//----- nvinfo : EIATTR_CRS_STACK_SIZE
	.align		4
.L_15:
        /*0054*/ 	.byte	0x04, 0x1e
        /*0056*/ 	.short	(.L_17 - .L_16)
.L_16:
        /*0058*/ 	.word	0x00000000


	//----- nvinfo : EIATTR_CBANK_PARAM_SIZE
	.align		4
.L_17:
        /*005c*/ 	.byte	0x03, 0x19
        /*005e*/ 	.short	0x0018


	//----- nvinfo : EIATTR_PARAM_CBANK
	.align		4
        /*0060*/ 	.byte	0x04, 0x0a
        /*0062*/ 	.short	(.L_19 - .L_18)
	.align		4
.L_18:
        /*0064*/ 	.word	index@(.nv.constant0._Z18collatz_iterationsPKlPll)
        /*0068*/ 	.short	0x0380
        /*006a*/ 	.short	0x0018


	//----- nvinfo : EIATTR_SW_WAR
	.align		4
.L_19:
        /*006c*/ 	.byte	0x04, 0x36
        /*006e*/ 	.short	(.L_21 - .L_20)
.L_20:
        /*0070*/ 	.word	0x00000008
.L_21:


//--------------------- .nv.callgraph             --------------------------
	.section	.nv.callgraph,"",@"SHT_CUDA_CALLGRAPH"
	.align	4
	.sectionentsize	8
	.align		4
        /*0000*/ 	.word	0x00000000
	.align		4
        /*0004*/ 	.word	0xffffffff
	.align		4
        /*0008*/ 	.word	0x00000000
	.align		4
        /*000c*/ 	.word	0xfffffffe
	.align		4
        /*0010*/ 	.word	0x00000000
	.align		4
        /*0014*/ 	.word	0xfffffffd
	.align		4
        /*0018*/ 	.word	0x00000000
	.align		4
        /*001c*/ 	.word	0xfffffffc


//--------------------- .text._Z18collatz_iterationsPKlPll --------------------------
	.section	.text._Z18collatz_iterationsPKlPll,"ax",@progbits
	.align	128
        .global         _Z18collatz_iterationsPKlPll
        .type           _Z18collatz_iterationsPKlPll,@function
        .size           _Z18collatz_iterationsPKlPll,(.L_x_4 - _Z18collatz_iterationsPKlPll)
        .other          _Z18collatz_iterationsPKlPll,@"STO_CUDA_ENTRY STV_DEFAULT"
_Z18collatz_iterationsPKlPll:
.text._Z18collatz_iterationsPKlPll:
[----:B------:R-:W-:Y:S01]  /*0000*/  LDC R1, c[0x0][0x37c] ;  /* 0x0000df00ff017b82 */ /* 0x000fe20000000800 */
[----:B------:R-:W0:Y:S07]  /*0010*/  S2R R3, SR_TID.X ;  /* 0x0000000000037919 */ /* 0x000e2e0000002100 */
[----:B------:R-:W0:Y:S01]  /*0020*/  S2UR UR4, SR_CTAID.X ;  /* 0x00000000000479c3 */ /* 0x000e220000002500 */
[----:B------:R-:W1:Y:S07]  /*0030*/  LDCU.64 UR6, c[0x0][0x390] ;  /* 0x00007200ff0677ac */ /* 0x000e6e0008000a00 */
[----:B------:R-:W0:Y:S02]  /*0040*/  LDC R0, c[0x0][0x360] ;  /* 0x0000d800ff007b82 */ /* 0x000e240000000800 */
[----:B0-----:R-:W-:-:S05]  /*0050*/  IMAD R0, R0, UR4, R3 ;  /* 0x0000000400007c24 */ /* 0x001fca000f8e0203 */
[----:B-1----:R-:W-:-:S04]  /*0060*/  ISETP.GE.U32.AND P0, PT, R0, UR6, PT ;  /* 0x0000000600007c0c */ /* 0x002fc8000bf06070 */
[----:B------:R-:W-:-:S13]  /*0070*/  ISETP.GE.AND.EX P0, PT, RZ, UR7, PT, P0 ;  /* 0x00000007ff007c0c */ /* 0x000fda000bf06300 */
[----:B------:R-:W-:Y:S05]  /*0080*/  @P0 EXIT ;  /* 0x000000000000094d */ /* 0x000fea0003800000 */
[----:B------:R-:W0:Y:S01]  /*0090*/  LDCU.64 UR6, c[0x0][0x380] ;  /* 0x00007000ff0677ac */ /* 0x000e220008000a00 */
[----:B------:R-:W-:Y:S01]  /*00a0*/  IMAD.SHL.U32 R4, R0, 0x8, RZ ;  /* 0x0000000800047824 */ /* 0x000fe200078e00ff */
[----:B------:R-:W-:Y:S01]  /*00b0*/  SHF.R.U32.HI R0, RZ, 0x1d, R0 ;  /* 0x0000001dff007819 */ /* 0x000fe20000011600 */
[----:B------:R-:W1:Y:S03]  /*00c0*/  LDCU.64 UR4, c[0x0][0x358] ;  /* 0x00006b00ff0477ac */ /* 0x000e660008000a00 */
[----:B0-----:R-:W-:-:S04]  /*00d0*/  IADD3 R2, P0, PT, R4, UR6, RZ ;  /* 0x0000000604027c10 */ /* 0x001fc8000ff1e0ff */
[----:B------:R-:W-:-:S06]  /*00e0*/  IADD3.X R3, PT, PT, R0, UR7, RZ, P0, !PT ;  /* 0x0000000700037c10 */ /* 0x000fcc00087fe4ff */
[----:B-1----:R-:W2:Y:S01]  /*00f0*/  LDG.E.64 R2, desc[UR4][R2.64] ;  /* 0x0000000402027981 */ /* 0x002ea2000c1e1b00 */
[----:B------:R-:W-:Y:S01]  /*0100*/  BSSY.RECONVERGENT B0, `(.L_x_0) ;  /* 0x0000018000007945 */ /* 0x000fe20003800200 */
[----:B------:R-:W-:Y:S02]  /*0110*/  CS2R R6, SRZ ;  /* 0x0000000000067805 */ /* 0x000fe4000001ff00 */
[----:B--2---:R-:W-:-:S04]  /*0120*/  ISETP.NE.U32.AND P0, PT, R2, 0x1, PT ;  /* 0x000000010200780c */ /* 0x004fc80003f05070 */
[----:B------:R-:W-:-:S13]  /*0130*/  ISETP.NE.AND.EX P0, PT, R3, RZ, PT, P0 ;  /* 0x000000ff0300720c */ /* 0x000fda0003f05300 */
[----:B------:R-:W-:Y:S05]  /*0140*/  @!P0 BRA `(.L_x_1) ;  /* 0x00000000004c8947 */ /* 0x000fea0003800000 */
[----:B------:R-:W-:Y:S01]  /*0150*/  IMAD.MOV.U32 R5, RZ, RZ, R2 ;  /* 0x000000ffff057224 */ /* 0x000fe200078e0002 */
[----:B------:R-:W-:Y:S01]  /*0160*/  CS2R R6, SRZ ;  /* 0x0000000000067805 */ /* 0x000fe2000001ff00 */
[----:B------:R-:W-:-:S07]  /*0170*/  IMAD.MOV.U32 R8, RZ, RZ, R3 ;  /* 0x000000ffff087224 */ /* 0x000fce00078e0003 */
.L_x_2:
[----:B------:R-:W-:Y:S02]  /*0180*/  LOP3.LUT R2, R5, 0x1, RZ, 0xc0, !PT ;  /* 0x0000000105027812 */ /* 0x000fe400078ec0ff */
[----:B------:R-:W-:Y:S02]  /*0190*/  IADD3 R6, P1, PT, R6, 0x1, RZ ;  /* 0x0000000106067810 */ /* 0x000fe40007f3e0ff */
[----:B------:R-:W-:-:S03]  /*01a0*/  ISETP.NE.U32.AND P0, PT, R2, 0x1, PT ;  /* 0x000000010200780c */ /* 0x000fc60003f05070 */
[----:B------:R-:W-:Y:S01]  /*01b0*/  IMAD.X R7, RZ, RZ, R7, P1 ;  /* 0x000000ffff077224 */ /* 0x000fe200008e0607 */
[----:B------:R-:W-:-:S13]  /*01c0*/  ISETP.NE.U32.AND.EX P0, PT, RZ, RZ, PT, P0 ;  /* 0x000000ffff00720c */ /* 0x000fda0003f05100 */
[----:B------:R-:W-:Y:S02]  /*01d0*/  @!P0 IMAD.MOV.U32 R2, RZ, RZ, 0x1 ;  /* 0x00000001ff028424 */ /* 0x000fe400078e00ff */
[----:B------:R-:W-:Y:S02]  /*01e0*/  @!P0 IMAD.MOV.U32 R3, RZ, RZ, 0x0 ;  /* 0x00000000ff038424 */ /* 0x000fe400078e00ff */
[----:B------:R-:W-:Y:S02]  /*01f0*/  @!P0 IMAD R9, R8, 0x3, RZ ;  /* 0x0000000308098824 */ /* 0x000fe400078e02ff */
[C---:B------:R-:W-:Y:S01]  /*0200*/  @!P0 IMAD.WIDE.U32 R2, R5.reuse, 0x3, R2 ;  /* 0x0000000305028825 */ /* 0x040fe200078e0002 */
[--C-:B------:R-:W-:Y:S02]  /*0210*/  @P0 SHF.R.S64 R5, R5, 0x1, R8.reuse ;  /* 0x0000000105050819 */ /* 0x100fe40000001008 */
[----:B------:R-:W-:Y:S01]  /*0220*/  @P0 SHF.R.S32.HI R8, RZ, 0x1, R8 ;  /* 0x00000001ff080819 */ /* 0x000fe20000011408 */
[----:B------:R-:W-:-:S02]  /*0230*/  @!P0 IMAD.MOV.U32 R5, RZ, RZ, R2 ;  /* 0x000000ffff058224 */ /* 0x000fc400078e0002 */
[----:B------:R-:W-:-:S03]  /*0240*/  @!P0 IMAD.IADD R8, R3, 0x1, R9 ;  /* 0x0000000103088824 */ /* 0x000fc600078e0209 */
[----:B------:R-:W-:-:S04]  /*0250*/  ISETP.NE.U32.AND P0, PT, R5, 0x1, PT ;  /* 0x000000010500780c */ /* 0x000fc80003f05070 */
[----:B------:R-:W-:-:S13]  /*0260*/  ISETP.NE.AND.EX P0, PT, R8, RZ, PT, P0 ;  /* 0x000000ff0800720c */ /* 0x000fda0003f05300 */
[----:B------:R-:W-:Y:S05]  /*0270*/  @P0 BRA `(.L_x_2) ;  /* 0xfffffffc00c00947 */ /* 0x000fea000383ffff */
.L_x_1:
[----:B------:R-:W-:Y:S05]  /*0280*/  BSYNC.RECONVERGENT B0 ;  /* 0x0000000000007941 */ /* 0x000fea0003800200 */
.L_x_0:
[----:B------:R-:W0:Y:S01]  /*0290*/  LDCU.64 UR6, c[0x0][0x388] ;  /* 0x00007100ff0677ac */ /* 0x000e220008000a00 */
[----:B------:R-:W-:Y:S02]  /*02a0*/  IMAD.MOV.U32 R2, RZ, RZ, R6 ;  /* 0x000000ffff027224 */ /* 0x000fe400078e0006 */
[----:B------:R-:W-:Y:S01]  /*02b0*/  IMAD.MOV.U32 R3, RZ, RZ, R7 ;  /* 0x000000ffff037224 */ /* 0x000fe200078e0007 */
[----:B0-----:R-:W-:-:S04]  /*02c0*/  IADD3 R4, P0, PT, R4, UR6, RZ ;  /* 0x0000000604047c10 */ /* 0x001fc8000ff1e0ff */
[----:B------:R-:W-:-:S05]  /*02d0*/  IADD3.X R5, PT, PT, R0, UR7, RZ, P0, !PT ;  /* 0x0000000700057c10 */ /* 0x000fca00087fe4ff */
[----:B------:R-:W-:Y:S01]  /*02e0*/  STG.E.64 desc[UR4][R4.64], R2 ;  /* 0x0000000204007986 */ /* 0x000fe2000c101b04 */
[----:B------:R-:W-:Y:S05]  /*02f0*/  EXIT ;  /* 0x000000000000794d */ /* 0x000fea0003800000 */
.L_x_3:
[----:B------:R-:W-:-:S00]  /*0300*/  BRA `(.L_x_3) ;  /* 0xfffffffc00fc7947 */ /* 0x000fc0000383ffff */
[----:B------:R-:W-:-:S00]  /*0310*/  NOP ;  /* 0x0000000000007918 */ /* 0x000fc00000000000 */
        /* <DEDUP_REMOVED lines=14> */
.L_x_4:


//--------------------- .nv.shared.reserved.0     --------------------------
	.section	.nv.shared.reserved.0,"aw",@nobits
	.weak		__nv_reservedSMEM_offset_0_alias
	.size		__nv_reservedSMEM_offset_0_alias, 0, 64
	.other		__nv_reservedSMEM_offset_0_alias,@"STO_CUDA_RESERVED_SHARED STV_DEFAULT"
__nv_reservedSMEM_offset_0_alias:
	.zero		0
	.zero		64


//--------------------- .nv.constant0._Z18collatz_iterationsPKlPll --------------------------
	.section	.nv.constant0._Z18collatz_iterationsPKlPll,"a",@progbits
	.sectionflags	@""
	.align	4
.nv.constant0._Z18collatz_iterationsPKlPll:
	.zero		920


//--------------------- SYMBOLS --------------------------

	.type		.nv.reservedSmem.offset0,@object
	.size		.nv.reservedSmem.offset0,0x4
